//
// Generated by NVIDIA NVVM Compiler
//
// Compiler Build ID: CL-36424714
// Cuda compilation tools, release 13.0, V13.0.88
// Based on NVVM 20.0.0
//

.version 9.0
.target sm_100
.address_size 64

	// .globl	_Z12addOneKernelPiii

.visible .entry _Z12addOneKernelPiii(
	.param .u64 .ptr .align 1 _Z12addOneKernelPiii_param_0,
	.param .u32 _Z12addOneKernelPiii_param_1,
	.param .u32 _Z12addOneKernelPiii_param_2
)
{
	.reg .pred 	%p<7>;
	.reg .b32 	%r<19>;
	.reg .b64 	%rd<5>;

	ld.param.u64 	%rd1, [_Z12addOneKernelPiii_param_0];
	ld.param.u32 	%r10, [_Z12addOneKernelPiii_param_1];
	ld.param.u32 	%r9, [_Z12addOneKernelPiii_param_2];
	mov.u32 	%r11, %ctaid.x;
	mov.u32 	%r12, %ntid.x;
	mov.u32 	%r13, %tid.x;
	mad.lo.s32 	%r1, %r11, %r12, %r13;
	setp.ge.s32 	%p1, %r1, %r10;
	@%p1 bra 	$L__BB0_9;
	setp.lt.s32 	%p2, %r9, 1;
	@%p2 bra 	$L__BB0_8;
	and.b32  	%r2, %r9, 3;
	setp.lt.u32 	%p3, %r9, 4;
	@%p3 bra 	$L__BB0_5;
	and.b32  	%r14, %r9, 2147483644;
	neg.s32 	%r17, %r14;
$L__BB0_4:
	bar.sync 	0;
	bar.sync 	0;
	bar.sync 	0;
	bar.sync 	0;
	add.s32 	%r17, %r17, 4;
	setp.ne.s32 	%p4, %r17, 0;
	@%p4 bra 	$L__BB0_4;
$L__BB0_5:
	setp.eq.s32 	%p5, %r2, 0;
	@%p5 bra 	$L__BB0_8;
	neg.s32 	%r18, %r2;
$L__BB0_7:
	.pragma "nounroll";
	bar.sync 	0;
	add.s32 	%r18, %r18, 1;
	setp.ne.s32 	%p6, %r18, 0;
	@%p6 bra 	$L__BB0_7;
$L__BB0_8:
	cvta.to.global.u64 	%rd2, %rd1;
	mul.wide.s32 	%rd3, %r1, 4;
	add.s64 	%rd4, %rd2, %rd3;
	ld.global.u32 	%r15, [%rd4];
	add.s32 	%r16, %r15, 1;
	st.global.u32 	[%rd4], %r16;
$L__BB0_9:
	ret;

}


// ===== COMPILED SASS (sm_100) =====

	.target	sm_100

	.elftype	@"ET_EXEC"


//--------------------- .note.nv.tkinfo           --------------------------
	.section	.note.nv.tkinfo,"",@"SHT_NOTE"
	.sectionflags	@"SHF_NOTE_NV_TKINFO"
	.tkinfo
        /*0018*/ 	.word	0x00000002
        /*0030*/ 	.string	""
        /*0030*/ 	.string	"ptxas"
        /*0030*/ 	.string	"Cuda compilation tools, release 13.0, V13.0.88"
        /*0030*/ 	.string	"Build cuda_13.0.r13.0/compiler.36424714_0"
        /*0030*/ 	.string	"-arch sm_100 -m 64 "



//--------------------- .note.nv.cuinfo           --------------------------
	.section	.note.nv.cuinfo,"",@"SHT_NOTE"
	.sectionflags	@"SHF_NOTE_NV_CUINFO"
        /*0018*/ 	.short	0x0002
        /*001a*/ 	.short	0x0064
        /*001c*/ 	.short	0x0082
	.zero		2


//--------------------- .nv.info                  --------------------------
	.section	.nv.info,"",@"SHT_CUDA_INFO"
	.align	4


	//----- nvinfo : EIATTR_REGCOUNT
	.align		4
        /*0000*/ 	.byte	0x04, 0x2f
        /*0002*/ 	.short	(.L_1 - .L_0)
	.align		4
.L_0:
        /*0004*/ 	.word	index@(_Z12addOneKernelPiii)
        /*0008*/ 	.word	0x00000008


	//----- nvinfo : EIATTR_FRAME_SIZE
	.align		4
.L_1:
        /*000c*/ 	.byte	0x04, 0x11
        /*000e*/ 	.short	(.L_3 - .L_2)
	.align		4
.L_2:
        /*0010*/ 	.word	index@(_Z12addOneKernelPiii)
        /*0014*/ 	.word	0x00000000


	//----- nvinfo : EIATTR_MIN_STACK_SIZE
	.align		4
.L_3:
        /*0018*/ 	.byte	0x04, 0x12
        /*001a*/ 	.short	(.L_5 - .L_4)
	.align		4
.L_4:
        /*001c*/ 	.word	index@(_Z12addOneKernelPiii)
        /*0020*/ 	.word	0x00000000
.L_5:


//--------------------- .nv.compat                --------------------------
	.section	.nv.compat,"",@"SHT_CUDA_COMPAT_INFO"
	.align	4
        /*0000*/ 	.byte	0x02, 0x09, 0x00, 0x00, 0x02, 0x02, 0x01, 0x00, 0x02, 0x05, 0x05, 0x00, 0x03, 0x07, 0x01, 0x01
        /*0010*/ 	.byte	0x02, 0x03, 0x00, 0x00, 0x02, 0x06, 0x01, 0x00, 0x04, 0x0b, 0x08, 0x00, 0x09, 0x00, 0x00, 0x00
        /*0020*/ 	.byte	0x00, 0x00, 0x00, 0x00


//--------------------- .nv.info._Z12addOneKernelPiii --------------------------
	.section	.nv.info._Z12addOneKernelPiii,"",@"SHT_CUDA_INFO"
	.sectionflags	@""
	.align	4


	//----- nvinfo : EIATTR_CUDA_API_VERSION
	.align		4
        /*0000*/ 	.byte	0x04, 0x37
        /*0002*/ 	.short	(.L_7 - .L_6)
.L_6:
        /*0004*/ 	.word	0x00000082


	//----- nvinfo : EIATTR_KPARAM_INFO
	.align		4
.L_7:
        /*0008*/ 	.byte	0x04, 0x17
        /*000a*/ 	.short	(.L_9 - .L_8)
.L_8:
        /*000c*/ 	.word	0x00000000
        /*0010*/ 	.short	0x0002
        /*0012*/ 	.short	0x000c
        /*0014*/ 	.byte	0x00, 0xf0, 0x11, 0x00


	//----- nvinfo : EIATTR_KPARAM_INFO
	.align		4
.L_9:
        /*0018*/ 	.byte	0x04, 0x17
        /*001a*/ 	.short	(.L_11 - .L_10)
.L_10:
        /*001c*/ 	.word	0x00000000
        /*0020*/ 	.short	0x0001
        /*0022*/ 	.short	0x0008
        /*0024*/ 	.byte	0x00, 0xf0, 0x11, 0x00


	//----- nvinfo : EIATTR_KPARAM_INFO
	.align		4
.L_11:
        /*0028*/ 	.byte	0x04, 0x17
        /*002a*/ 	.short	(.L_13 - .L_12)
.L_12:
        /*002c*/ 	.word	0x00000000
        /*0030*/ 	.short	0x0000
        /*0032*/ 	.short	0x0000
        /*0034*/ 	.byte	0x00, 0xf5, 0x21, 0x00


	//----- nvinfo : EIATTR_SPARSE_MMA_MASK
	.align		4
.L_13:
        /*0038*/ 	.byte	0x03, 0x50
        /*003a*/ 	.short	0x0000


	//----- nvinfo : EIATTR_MAXREG_COUNT
	.align		4
        /*003c*/ 	.byte	0x03, 0x1b
        /*003e*/ 	.short	0x00ff


	//----- nvinfo : EIATTR_NUM_BARRIERS
	.align		4
        /*0040*/ 	.byte	0x02, 0x4c
        /*0042*/ 	.byte	0x01
	.zero		1


	//----- nvinfo : EIATTR_MERCURY_ISA_VERSION
	.align		4
        /*0044*/ 	.byte	0x03, 0x5f
        /*0046*/ 	.short	0x0101


	//----- nvinfo : EIATTR_VRC_CTA_INIT_COUNT
	.align		4
        /*0048*/ 	.byte	0x02, 0x4a
	.zero		1
	.zero		1


	//----- nvinfo : EIATTR_EXIT_INSTR_OFFSETS
	.align		4
        /*004c*/ 	.byte	0x04, 0x1c
        /*004e*/ 	.short	(.L_15 - .L_14)


	//   ....[0]....
.L_14:
        /*0050*/ 	.word	0x00000070


	//   ....[1]....
        /*0054*/ 	.word	0x000004d0


	//----- nvinfo : EIATTR_CBANK_PARAM_SIZE
	.align		4
.L_15:
        /*0058*/ 	.byte	0x03, 0x19
        /*005a*/ 	.short	0x0010


	//----- nvinfo : EIATTR_PARAM_CBANK
	.align		4
        /*005c*/ 	.byte	0x04, 0x0a
        /*005e*/ 	.short	(.L_17 - .L_16)
	.align		4
.L_16:
        /*0060*/ 	.word	index@(.nv.constant0._Z12addOneKernelPiii)
        /*0064*/ 	.short	0x0380
        /*0066*/ 	.short	0x0010


	//----- nvinfo : EIATTR_SW_WAR
	.align		4
.L_17:
        /*0068*/ 	.byte	0x04, 0x36
        /*006a*/ 	.short	(.L_19 - .L_18)
.L_18:
        /*006c*/ 	.word	0x00000008
.L_19:


//--------------------- .nv.callgraph             --------------------------
	.section	.nv.callgraph,"",@"SHT_CUDA_CALLGRAPH"
	.align	4
	.sectionentsize	8
	.align		4
        /*0000*/ 	.word	0x00000000
	.align		4
        /*0004*/ 	.word	0xffffffff
	.align		4
        /*0008*/ 	.word	0x00000000
	.align		4
        /*000c*/ 	.word	0xfffffffe
	.align		4
        /*0010*/ 	.word	0x00000000
	.align		4
        /*0014*/ 	.word	0xfffffffd
	.align		4
        /*0018*/ 	.word	0x00000000
	.align		4
        /*001c*/ 	.word	0xfffffffc


//--------------------- .text._Z12addOneKernelPiii --------------------------
	.section	.text._Z12addOneKernelPiii,"ax",@progbits
	.align	128
        .global         _Z12addOneKernelPiii
        .type           _Z12addOneKernelPiii,@function
        .size           _Z12addOneKernelPiii,(.L_x_8 - _Z12addOneKernelPiii)
        .other          _Z12addOneKernelPiii,@"STO_CUDA_ENTRY STV_DEFAULT"
_Z12addOneKernelPiii:
.text._Z12addOneKernelPiii:
[----:B------:R-:W-:Y:S01]  /*0000*/  LDC R1, c[0x0][0x37c] ;  /* 0x0000df00ff017b82 */ /* 0x000fe20000000800 */
[----:B------:R-:W0:Y:S07]  /*0010*/  S2R R0, SR_TID.X ;  /* 0x0000000000007919 */ /* 0x000e2e0000002100 */
[----:B------:R-:W0:Y:S01]  /*0020*/  S2UR UR4, SR_CTAID.X ;  /* 0x00000000000479c3 */ /* 0x000e220000002500 */
[----:B------:R-:W1:Y:S07]  /*0030*/  LDCU UR5, c[0x0][0x388] ;  /* 0x00007100ff0577ac */ /* 0x000e6e0008000800 */
[----:B------:R-:W0:Y:S02]  /*0040*/  LDC R5, c[0x0][0x360] ;  /* 0x0000d800ff057b82 */ /* 0x000e240000000800 */
[----:B0-----:R-:W-:-:S05]  /*0050*/  IMAD R5, R5, UR4, R0 ;  /* 0x0000000405057c24 */ /* 0x001fca000f8e0200 */
[----:B-1----:R-:W-:-:S13]  /*0060*/  ISETP.GE.AND P0, PT, R5, UR5, PT ;  /* 0x0000000505007c0c */ /* 0x002fda000bf06270 */
[----:B------:R-:W-:Y:S05]  /*0070*/  @P0 EXIT ;  /* 0x000000000000094d */ /* 0x000fea0003800000 */
[----:B------:R-:W0:Y:S01]  /*0080*/  LDCU UR5, c[0x0][0x38c] ;  /* 0x00007180ff0577ac */ /* 0x000e220008000800 */
[----:B------:R-:W1:Y:S01]  /*0090*/  LDCU.64 UR6, c[0x0][0x358] ;  /* 0x00006b00ff0677ac */ /* 0x000e620008000a00 */
[----:B0-----:R-:W-:-:S09]  /*00a0*/  UISETP.GE.AND UP0, UPT, UR5, 0x1, UPT ;  /* 0x000000010500788c */ /* 0x001fd2000bf06270 */
[----:B-1----:R-:W-:Y:S05]  /*00b0*/  BRA.U !UP0, `(.L_x_0) ;  /* 0x0000000108f07547 */ /* 0x002fea000b800000 */
[----:B------:R-:W-:Y:S02]  /*00c0*/  UISETP.GE.U32.AND UP0, UPT, UR5, 0x4, UPT ;  /* 0x000000040500788c */ /* 0x000fe4000bf06070 */
[----:B------:R-:W-:-:S07]  /*00d0*/  ULOP3.LUT UR4, UR5, 0x3, URZ, 0xc0, !UPT ;  /* 0x0000000305047892 */ /* 0x000fce000f8ec0ff */
[----:B------:R-:W-:Y:S05]  /*00e0*/  BRA.U !UP0, `(.L_x_1) ;  /* 0x0000000108c87547 */ /* 0x000fea000b800000 */
[----:B------:R-:W-:-:S04]  /*00f0*/  ULOP3.LUT UR5, UR5, 0x7ffffffc, URZ, 0xc0, !UPT ;  /* 0x7ffffffc05057892 */ /* 0x000fc8000f8ec0ff */
[----:B------:R-:W-:-:S04]  /*0100*/  UIADD3 UR5, UPT, UPT, -UR5, URZ, URZ ;  /* 0x000000ff05057290 */ /* 0x000fc8000fffe1ff */
[----:B------:R-:W-:-:S09]  /*0110*/  UISETP.GE.AND UP0, UPT, UR5, URZ, UPT ;  /* 0x000000ff0500728c */ /* 0x000fd2000bf06270 */
[----:B------:R-:W-:Y:S05]  /*0120*/  BRA.U UP0, `(.L_x_2) ;  /* 0x00000001009c7547 */ /* 0x000fea000b800000 */
[----:B------:R-:W-:Y:S02]  /*0130*/  UIADD3 UR8, UPT, UPT, -UR5, URZ, URZ ;  /* 0x000000ff05087290 */ /* 0x000fe4000fffe1ff */
[----:B------:R-:W-:Y:S02]  /*0140*/  UPLOP3.LUT UP0, UPT, UPT, UPT, UPT, 0x80, 0x8 ;  /* 0x000000000008789c */ /* 0x000fe40003f0f070 */
[----:B------:R-:W-:-:S09]  /*0150*/  UISETP.GT.AND UP1, UPT, UR8, 0xc, UPT ;  /* 0x0000000c0800788c */ /* 0x000fd2000bf24270 */
[----:B------:R-:W-:Y:S05]  /*0160*/  BRA.U !UP1, `(.L_x_3) ;  /* 0x0000000109507547 */ /* 0x000fea000b800000 */
[----:B------:R-:W-:-:S11]  /*0170*/  UPLOP3.LUT UP0, UPT, UPT, UPT, UPT, 0x40, 0x4 ;  /* 0x000000000004789c */ /* 0x000fd60003f0e870 */
.L_x_4:
[----:B------:R-:W-:Y:S01]  /*0180*/  BAR.SYNC.DEFER_BLOCKING 0x0 ;  /* 0x0000000000007b1d */ /* 0x000fe20000010000 */
[----:B------:R-:W-:-:S04]  /*0190*/  UIADD3 UR5, UPT, UPT, UR5, 0x10, URZ ;  /* 0x0000001005057890 */ /* 0x000fc8000fffe0ff */
[----:B------:R-:W-:-:S03]  /*01a0*/  UISETP.GE.AND UP1, UPT, UR5, -0xc, UPT ;  /* 0xfffffff40500788c */ /* 0x000fc6000bf26270 */
[----:B------:R-:W-:Y:S08]  /*01b0*/  BAR.SYNC.DEFER_BLOCKING 0x0 ;  /* 0x0000000000007b1d */ /* 0x000ff00000010000 */
        /* <DEDUP_REMOVED lines=13> */
[----:B------:R-:W-:Y:S06]  /*0290*/  BAR.SYNC.DEFER_BLOCKING 0x0 ;  /* 0x0000000000007b1d */ /* 0x000fec0000010000 */
[----:B------:R-:W-:Y:S05]  /*02a0*/  BRA.U !UP1, `(.L_x_4) ;  /* 0xfffffffd09b47547 */ /* 0x000fea000b83ffff */
.L_x_3:
[----:B------:R-:W-:-:S04]  /*02b0*/  UIADD3 UR8, UPT, UPT, -UR5, URZ, URZ ;  /* 0x000000ff05087290 */ /* 0x000fc8000fffe1ff */
[----:B------:R-:W-:-:S09]  /*02c0*/  UISETP.GT.AND UP1, UPT, UR8, 0x4, UPT ;  /* 0x000000040800788c */ /* 0x000fd2000bf24270 */
[----:B------:R-:W-:Y:S05]  /*02d0*/  BRA.U !UP1, `(.L_x_5) ;  /* 0x0000000109287547 */ /* 0x000fea000b800000 */
[----:B------:R-:W-:Y:S01]  /*02e0*/  BAR.SYNC.DEFER_BLOCKING 0x0 ;  /* 0x0000000000007b1d */ /* 0x000fe20000010000 */
[----:B------:R-:W-:Y:S02]  /*02f0*/  UIADD3 UR5, UPT, UPT, UR5, 0x8, URZ ;  /* 0x0000000805057890 */ /* 0x000fe4000fffe0ff */
[----:B------:R-:W-:-:S05]  /*0300*/  UPLOP3.LUT UP0, UPT, UPT, UPT, UPT, 0x40, 0x4 ;  /* 0x000000000004789c */ /* 0x000fca0003f0e870 */
[----:B------:R-:W-:Y:S08]  /*0310*/  BAR.SYNC.DEFER_BLOCKING 0x0 ;  /* 0x0000000000007b1d */ /* 0x000ff00000010000 */
[----:B------:R-:W-:Y:S08]  /*0320*/  BAR.SYNC.DEFER_BLOCKING 0x0 ;  /* 0x0000000000007b1d */ /* 0x000ff00000010000 */
[----:B------:R-:W-:Y:S08]  /*0330*/  BAR.SYNC.DEFER_BLOCKING 0x0 ;  /* 0x0000000000007b1d */ /* 0x000ff00000010000 */
[----:B------:R-:W-:Y:S08]  /*0340*/  BAR.SYNC.DEFER_BLOCKING 0x0 ;  /* 0x0000000000007b1d */ /* 0x000ff00000010000 */
[----:B------:R-:W-:Y:S08]  /*0350*/  BAR.SYNC.DEFER_BLOCKING 0x0 ;  /* 0x0000000000007b1d */ /* 0x000ff00000010000 */
[----:B------:R-:W-:Y:S08]  /*0360*/  BAR.SYNC.DEFER_BLOCKING 0x0 ;  /* 0x0000000000007b1d */ /* 0x000ff00000010000 */
[----:B------:R-:W-:Y:S06]  /*0370*/  BAR.SYNC.DEFER_BLOCKING 0x0 ;  /* 0x0000000000007b1d */ /* 0x000fec0000010000 */
.L_x_5:
[----:B------:R-:W-:-:S09]  /*0380*/  UISETP.NE.OR UP0, UPT, UR5, URZ, UP0 ;  /* 0x000000ff0500728c */ /* 0x000fd20008705670 */
[----:B------:R-:W-:Y:S05]  /*0390*/  BRA.U !UP0, `(.L_x_1) ;  /* 0x00000001081c7547 */ /* 0x000fea000b800000 */
.L_x_2:
[----:B------:R-:W-:Y:S01]  /*03a0*/  BAR.SYNC.DEFER_BLOCKING 0x0 ;  /* 0x0000000000007b1d */ /* 0x000fe20000010000 */
[----:B------:R-:W-:-:S04]  /*03b0*/  UIADD3 UR5, UPT, UPT, UR5, 0x4, URZ ;  /* 0x0000000405057890 */ /* 0x000fc8000fffe0ff */
[----:B------:R-:W-:-:S03]  /*03c0*/  UISETP.NE.AND UP0, UPT, UR5, URZ, UPT ;  /* 0x000000ff0500728c */ /* 0x000fc6000bf05270 */
[----:B------:R-:W-:Y:S08]  /*03d0*/  BAR.SYNC.DEFER_BLOCKING 0x0 ;  /* 0x0000000000007b1d */ /* 0x000ff00000010000 */
[----:B------:R-:W-:Y:S08]  /*03e0*/  BAR.SYNC.DEFER_BLOCKING 0x0 ;  /* 0x0000000000007b1d */ /* 0x000ff00000010000 */
[----:B------:R-:W-:Y:S06]  /*03f0*/  BAR.SYNC.DEFER_BLOCKING 0x0 ;  /* 0x0000000000007b1d */ /* 0x000fec0000010000 */
[----:B------:R-:W-:Y:S05]  /*0400*/  BRA.U UP0, `(.L_x_2) ;  /* 0xfffffffd00e47547 */ /* 0x000fea000b83ffff */
.L_x_1:
[----:B------:R-:W-:-:S09]  /*0410*/  UISETP.NE.AND UP0, UPT, UR4, URZ, UPT ;  /* 0x000000ff0400728c */ /* 0x000fd2000bf05270 */
[----:B------:R-:W-:Y:S05]  /*0420*/  BRA.U !UP0, `(.L_x_0) ;  /* 0x0000000108147547 */ /* 0x000fea000b800000 */
[----:B------:R-:W-:-:S12]  /*0430*/  UIADD3 UR4, UPT, UPT, -UR4, URZ, URZ ;  /* 0x000000ff04047290 */ /* 0x000fd8000fffe1ff */
.L_x_6:
[----:B------:R-:W-:Y:S01]  /*0440*/  BAR.SYNC.DEFER_BLOCKING 0x0 ;  /* 0x0000000000007b1d */ /* 0x000fe20000010000 */
[----:B------:R-:W-:-:S04]  /*0450*/  UIADD3 UR4, UPT, UPT, UR4, 0x1, URZ ;  /* 0x0000000104047890 */ /* 0x000fc8000fffe0ff */
[----:B------:R-:W-:-:S09]  /*0460*/  UISETP.NE.AND UP0, UPT, UR4, URZ, UPT ;  /* 0x000000ff0400728c */ /* 0x000fd2000bf05270 */
[----:B------:R-:W-:Y:S05]  /*0470*/  BRA.U UP0, `(.L_x_6) ;  /* 0xfffffffd00f07547 */ /* 0x000fea000b83ffff */
.L_x_0:
[----:B------:R-:W0:Y:S02]  /*0480*/  LDC.64 R2, c[0x0][0x380] ;  /* 0x0000e000ff027b82 */ /* 0x000e240000000a00 */
[----:B0-----:R-:W-:-:S05]  /*0490*/  IMAD.WIDE R2, R5, 0x4, R2 ;  /* 0x0000000405027825 */ /* 0x001fca00078e0202 */
[----:B------:R-:W2:Y:S02]  /*04a0*/  LDG.E R0, desc[UR6][R2.64] ;  /* 0x0000000602007981 */ /* 0x000ea4000c1e1900 */
[----:B--2---:R-:W-:-:S05]  /*04b0*/  IADD3 R5, PT, PT, R0, 0x1, RZ ;  /* 0x0000000100057810 */ /* 0x004fca0007ffe0ff */
[----:B------:R-:W-:Y:S01]  /*04c0*/  STG.E desc[UR6][R2.64], R5 ;  /* 0x0000000502007986 */ /* 0x000fe2000c101906 */
[----:B------:R-:W-:Y:S05]  /*04d0*/  EXIT ;  /* 0x000000000000794d */ /* 0x000fea0003800000 */
.L_x_7:
[----:B------:R-:W-:-:S00]  /*04e0*/  BRA `(.L_x_7) ;  /* 0xfffffffc00fc7947 */ /* 0x000fc0000383ffff */
[----:B------:R-:W-:-:S00]  /*04f0*/  NOP ;  /* 0x0000000000007918 */ /* 0x000fc00000000000 */
        /* <DEDUP_REMOVED lines=8> */
.L_x_8:


//--------------------- .nv.shared.reserved.0     --------------------------
	.section	.nv.shared.reserved.0,"aw",@nobits
	.weak		__nv_reservedSMEM_offset_0_alias
	.size		__nv_reservedSMEM_offset_0_alias, 0, 64
	.other		__nv_reservedSMEM_offset_0_alias,@"STO_CUDA_RESERVED_SHARED STV_DEFAULT"
__nv_reservedSMEM_offset_0_alias:
	.zero		0
	.zero		64


//--------------------- .nv.constant0._Z12addOneKernelPiii --------------------------
	.section	.nv.constant0._Z12addOneKernelPiii,"a",@progbits
	.sectionflags	@""
	.align	4
.nv.constant0._Z12addOneKernelPiii:
	.zero		912


//--------------------- SYMBOLS --------------------------

	.type		.nv.reservedSmem.offset0,@object
	.size		.nv.reservedSmem.offset0,0x4
